//
// Generated by NVIDIA NVVM Compiler
//
// Compiler Build ID: CL-36424714
// Cuda compilation tools, release 13.0, V13.0.88
// Based on NVVM 20.0.0
//

.version 9.0
.target sm_100
.address_size 64

	// .globl	_Z13parallelMergePiiS_iS_

.visible .entry _Z13parallelMergePiiS_iS_(
	.param .u64 .ptr .align 1 _Z13parallelMergePiiS_iS__param_0,
	.param .u32 _Z13parallelMergePiiS_iS__param_1,
	.param .u64 .ptr .align 1 _Z13parallelMergePiiS_iS__param_2,
	.param .u32 _Z13parallelMergePiiS_iS__param_3,
	.param .u64 .ptr .align 1 _Z13parallelMergePiiS_iS__param_4
)
{
	.reg .pred 	%p<41>;
	.reg .b32 	%r<141>;
	.reg .b64 	%rd<35>;

	ld.param.u64 	%rd5, [_Z13parallelMergePiiS_iS__param_0];
	ld.param.u32 	%r60, [_Z13parallelMergePiiS_iS__param_1];
	ld.param.u64 	%rd6, [_Z13parallelMergePiiS_iS__param_2];
	ld.param.u32 	%r61, [_Z13parallelMergePiiS_iS__param_3];
	ld.param.u64 	%rd7, [_Z13parallelMergePiiS_iS__param_4];
	cvta.to.global.u64 	%rd1, %rd7;
	cvta.to.global.u64 	%rd2, %rd6;
	cvta.to.global.u64 	%rd3, %rd5;
	add.s32 	%r63, %r61, %r60;
	mov.u32 	%r64, %nctaid.x;
	mov.u32 	%r65, %ntid.x;
	mul.lo.s32 	%r66, %r64, %r65;
	mov.u32 	%r67, %ctaid.x;
	mov.u32 	%r68, %tid.x;
	mad.lo.s32 	%r69, %r67, %r65, %r68;
	add.s32 	%r70, %r66, %r63;
	add.s32 	%r71, %r70, -1;
	div.s32 	%r72, %r71, %r66;
	mul.lo.s32 	%r131, %r72, %r69;
	add.s32 	%r73, %r131, %r72;
	min.s32 	%r2, %r73, %r63;
	sub.s32 	%r74, %r131, %r61;
	max.s32 	%r116, %r74, 0;
	min.s32 	%r115, %r131, %r60;
	setp.gt.s32 	%p1, %r116, %r115;
	@%p1 bra 	$L__BB0_11;
$L__BB0_1:
	add.s32 	%r76, %r115, %r116;
	shr.u32 	%r129, %r76, 1;
	sub.s32 	%r8, %r131, %r129;
	setp.lt.s32 	%p2, %r76, 2;
	mul.wide.u32 	%rd8, %r129, 4;
	add.s64 	%rd4, %rd3, %rd8;
	mov.b32 	%r117, -2147483648;
	@%p2 bra 	$L__BB0_3;
	ld.global.u32 	%r117, [%rd4+-4];
$L__BB0_3:
	setp.ge.s32 	%p3, %r129, %r60;
	mov.b32 	%r118, 2147483647;
	@%p3 bra 	$L__BB0_5;
	ld.global.u32 	%r118, [%rd4];
$L__BB0_5:
	setp.lt.s32 	%p4, %r8, 1;
	mov.b32 	%r119, -2147483648;
	@%p4 bra 	$L__BB0_7;
	add.s32 	%r79, %r8, -1;
	mul.wide.u32 	%rd9, %r79, 4;
	add.s64 	%rd10, %rd2, %rd9;
	ld.global.u32 	%r119, [%rd10];
$L__BB0_7:
	setp.ge.s32 	%p5, %r8, %r61;
	mov.b32 	%r120, 2147483647;
	@%p5 bra 	$L__BB0_9;
	mul.wide.s32 	%rd11, %r8, 4;
	add.s64 	%rd12, %rd2, %rd11;
	ld.global.u32 	%r120, [%rd12];
$L__BB0_9:
	setp.le.s32 	%p6, %r117, %r120;
	setp.le.s32 	%p7, %r119, %r118;
	and.pred  	%p8, %p6, %p7;
	@%p8 bra 	$L__BB0_11;
	setp.gt.s32 	%p9, %r117, %r120;
	add.s32 	%r81, %r129, -1;
	add.s32 	%r82, %r129, 1;
	selp.b32 	%r116, %r116, %r82, %p9;
	selp.b32 	%r115, %r81, %r115, %p9;
	setp.le.s32 	%p10, %r116, %r115;
	@%p10 bra 	$L__BB0_1;
$L__BB0_11:
	sub.s32 	%r136, %r131, %r129;
	setp.ge.s32 	%p11, %r129, %r60;
	setp.ge.s32 	%p12, %r136, %r61;
	or.pred  	%p13, %p11, %p12;
	setp.ge.s32 	%p14, %r131, %r2;
	or.pred  	%p15, %p13, %p14;
	@%p15 bra 	$L__BB0_12;
	bra.uni 	$L__BB0_24;
$L__BB0_12:
	setp.ge.s32 	%p23, %r129, %r60;
	setp.ge.s32 	%p24, %r131, %r2;
	or.pred  	%p25, %p23, %p24;
	@%p25 bra 	$L__BB0_17;
	not.b32 	%r91, %r131;
	add.s32 	%r92, %r2, %r91;
	not.b32 	%r93, %r129;
	add.s32 	%r94, %r60, %r93;
	min.u32 	%r24, %r92, %r94;
	and.b32  	%r95, %r24, 3;
	setp.eq.s32 	%p26, %r95, 3;
	@%p26 bra 	$L__BB0_16;
	add.s32 	%r96, %r24, 1;
	and.b32  	%r97, %r96, 3;
	neg.s32 	%r125, %r97;
$L__BB0_15:
	.pragma "nounroll";
	mul.wide.s32 	%rd19, %r131, 4;
	add.s64 	%rd20, %rd1, %rd19;
	mul.wide.s32 	%rd21, %r129, 4;
	add.s64 	%rd22, %rd3, %rd21;
	add.s32 	%r129, %r129, 1;
	ld.global.u32 	%r98, [%rd22];
	add.s32 	%r131, %r131, 1;
	st.global.u32 	[%rd20], %r98;
	add.s32 	%r125, %r125, 1;
	setp.ne.s32 	%p27, %r125, 0;
	@%p27 bra 	$L__BB0_15;
$L__BB0_16:
	setp.lt.u32 	%p28, %r24, 3;
	@%p28 bra 	$L__BB0_17;
	bra.uni 	$L__BB0_25;
$L__BB0_17:
	setp.ge.s32 	%p32, %r136, %r61;
	setp.ge.s32 	%p33, %r131, %r2;
	or.pred  	%p34, %p32, %p33;
	@%p34 bra 	$L__BB0_23;
	not.b32 	%r103, %r131;
	add.s32 	%r104, %r2, %r103;
	not.b32 	%r105, %r136;
	add.s32 	%r106, %r61, %r105;
	min.u32 	%r42, %r104, %r106;
	and.b32  	%r107, %r42, 3;
	setp.eq.s32 	%p35, %r107, 3;
	@%p35 bra 	$L__BB0_21;
	add.s32 	%r108, %r42, 1;
	and.b32  	%r109, %r108, 3;
	neg.s32 	%r132, %r109;
$L__BB0_20:
	.pragma "nounroll";
	mul.wide.s32 	%rd27, %r131, 4;
	add.s64 	%rd28, %rd1, %rd27;
	mul.wide.s32 	%rd29, %r136, 4;
	add.s64 	%rd30, %rd2, %rd29;
	add.s32 	%r136, %r136, 1;
	ld.global.u32 	%r110, [%rd30];
	add.s32 	%r131, %r131, 1;
	st.global.u32 	[%rd28], %r110;
	add.s32 	%r132, %r132, 1;
	setp.ne.s32 	%p36, %r132, 0;
	@%p36 bra 	$L__BB0_20;
$L__BB0_21:
	setp.lt.u32 	%p37, %r42, 3;
	@%p37 bra 	$L__BB0_23;
$L__BB0_22:
	mul.wide.s32 	%rd31, %r136, 4;
	add.s64 	%rd32, %rd2, %rd31;
	ld.global.u32 	%r111, [%rd32];
	mul.wide.s32 	%rd33, %r131, 4;
	add.s64 	%rd34, %rd1, %rd33;
	st.global.u32 	[%rd34], %r111;
	ld.global.u32 	%r112, [%rd32+4];
	st.global.u32 	[%rd34+4], %r112;
	ld.global.u32 	%r113, [%rd32+8];
	st.global.u32 	[%rd34+8], %r113;
	add.s32 	%r136, %r136, 4;
	ld.global.u32 	%r114, [%rd32+12];
	add.s32 	%r131, %r131, 4;
	st.global.u32 	[%rd34+12], %r114;
	setp.lt.s32 	%p38, %r136, %r61;
	setp.lt.s32 	%p39, %r131, %r2;
	and.pred  	%p40, %p38, %p39;
	@%p40 bra 	$L__BB0_22;
$L__BB0_23:
	ret;
$L__BB0_24:
	mul.wide.s32 	%rd13, %r129, 4;
	add.s64 	%rd14, %rd3, %rd13;
	ld.global.u32 	%r83, [%rd14];
	mul.wide.s32 	%rd15, %r136, 4;
	add.s64 	%rd16, %rd2, %rd15;
	ld.global.u32 	%r85, [%rd16];
	setp.gt.s32 	%p16, %r83, %r85;
	setp.le.s32 	%p17, %r83, %r85;
	selp.u32 	%r87, 1, 0, %p17;
	add.s32 	%r129, %r129, %r87;
	selp.u32 	%r88, 1, 0, %p16;
	add.s32 	%r136, %r136, %r88;
	min.s32 	%r89, %r83, %r85;
	mul.wide.s32 	%rd17, %r131, 4;
	add.s64 	%rd18, %rd1, %rd17;
	st.global.u32 	[%rd18], %r89;
	add.s32 	%r131, %r131, 1;
	setp.lt.s32 	%p18, %r129, %r60;
	setp.lt.s32 	%p19, %r136, %r61;
	and.pred  	%p20, %p18, %p19;
	setp.lt.s32 	%p21, %r131, %r2;
	and.pred  	%p22, %p20, %p21;
	@%p22 bra 	$L__BB0_24;
	bra.uni 	$L__BB0_12;
$L__BB0_25:
	mul.wide.s32 	%rd23, %r129, 4;
	add.s64 	%rd24, %rd3, %rd23;
	ld.global.u32 	%r99, [%rd24];
	mul.wide.s32 	%rd25, %r131, 4;
	add.s64 	%rd26, %rd1, %rd25;
	st.global.u32 	[%rd26], %r99;
	ld.global.u32 	%r100, [%rd24+4];
	st.global.u32 	[%rd26+4], %r100;
	ld.global.u32 	%r101, [%rd24+8];
	st.global.u32 	[%rd26+8], %r101;
	add.s32 	%r129, %r129, 4;
	ld.global.u32 	%r102, [%rd24+12];
	add.s32 	%r131, %r131, 4;
	st.global.u32 	[%rd26+12], %r102;
	setp.lt.s32 	%p29, %r129, %r60;
	setp.lt.s32 	%p30, %r131, %r2;
	and.pred  	%p31, %p29, %p30;
	@%p31 bra 	$L__BB0_25;
	bra.uni 	$L__BB0_17;

}


// ===== COMPILED SASS (sm_100) =====

	.target	sm_100

	.elftype	@"ET_EXEC"


//--------------------- .note.nv.tkinfo           --------------------------
	.section	.note.nv.tkinfo,"",@"SHT_NOTE"
	.sectionflags	@"SHF_NOTE_NV_TKINFO"
	.tkinfo
        /*0018*/ 	.word	0x00000002
        /*0030*/ 	.string	""
        /*0030*/ 	.string	"ptxas"
        /*0030*/ 	.string	"Cuda compilation tools, release 13.0, V13.0.88"
        /*0030*/ 	.string	"Build cuda_13.0.r13.0/compiler.36424714_0"
        /*0030*/ 	.string	"-arch sm_100 -m 64 "



//--------------------- .note.nv.cuinfo           --------------------------
	.section	.note.nv.cuinfo,"",@"SHT_NOTE"
	.sectionflags	@"SHF_NOTE_NV_CUINFO"
        /*0018*/ 	.short	0x0002
        /*001a*/ 	.short	0x0064
        /*001c*/ 	.short	0x0082
	.zero		2


//--------------------- .nv.info                  --------------------------
	.section	.nv.info,"",@"SHT_CUDA_INFO"
	.align	4


	//----- nvinfo : EIATTR_REGCOUNT
	.align		4
        /*0000*/ 	.byte	0x04, 0x2f
        /*0002*/ 	.short	(.L_1 - .L_0)
	.align		4
.L_0:
        /*0004*/ 	.word	index@(_Z13parallelMergePiiS_iS_)
        /*0008*/ 	.word	0x0000001a


	//----- nvinfo : EIATTR_FRAME_SIZE
	.align		4
.L_1:
        /*000c*/ 	.byte	0x04, 0x11
        /*000e*/ 	.short	(.L_3 - .L_2)
	.align		4
.L_2:
        /*0010*/ 	.word	index@(_Z13parallelMergePiiS_iS_)
        /*0014*/ 	.word	0x00000000


	//----- nvinfo : EIATTR_MIN_STACK_SIZE
	.align		4
.L_3:
        /*0018*/ 	.byte	0x04, 0x12
        /*001a*/ 	.short	(.L_5 - .L_4)
	.align		4
.L_4:
        /*001c*/ 	.word	index@(_Z13parallelMergePiiS_iS_)
        /*0020*/ 	.word	0x00000000
.L_5:


//--------------------- .nv.compat                --------------------------
	.section	.nv.compat,"",@"SHT_CUDA_COMPAT_INFO"
	.align	4
        /*0000*/ 	.byte	0x02, 0x09, 0x00, 0x00, 0x02, 0x02, 0x01, 0x00, 0x02, 0x05, 0x05, 0x00, 0x03, 0x07, 0x01, 0x01
        /*0010*/ 	.byte	0x02, 0x03, 0x00, 0x00, 0x02, 0x06, 0x01, 0x00, 0x04, 0x0b, 0x08, 0x00, 0x09, 0x00, 0x00, 0x00
        /*0020*/ 	.byte	0x00, 0x00, 0x00, 0x00


//--------------------- .nv.info._Z13parallelMergePiiS_iS_ --------------------------
	.section	.nv.info._Z13parallelMergePiiS_iS_,"",@"SHT_CUDA_INFO"
	.sectionflags	@""
	.align	4


	//----- nvinfo : EIATTR_CUDA_API_VERSION
	.align		4
        /*0000*/ 	.byte	0x04, 0x37
        /*0002*/ 	.short	(.L_7 - .L_6)
.L_6:
        /*0004*/ 	.word	0x00000082


	//----- nvinfo : EIATTR_KPARAM_INFO
	.align		4
.L_7:
        /*0008*/ 	.byte	0x04, 0x17
        /*000a*/ 	.short	(.L_9 - .L_8)
.L_8:
        /*000c*/ 	.word	0x00000000
        /*0010*/ 	.short	0x0004
        /*0012*/ 	.short	0x0020
        /*0014*/ 	.byte	0x00, 0xf5, 0x21, 0x00


	//----- nvinfo : EIATTR_KPARAM_INFO
	.align		4
.L_9:
        /*0018*/ 	.byte	0x04, 0x17
        /*001a*/ 	.short	(.L_11 - .L_10)
.L_10:
        /*001c*/ 	.word	0x00000000
        /*0020*/ 	.short	0x0003
        /*0022*/ 	.short	0x0018
        /*0024*/ 	.byte	0x00, 0xf0, 0x11, 0x00


	//----- nvinfo : EIATTR_KPARAM_INFO
	.align		4
.L_11:
        /*0028*/ 	.byte	0x04, 0x17
        /*002a*/ 	.short	(.L_13 - .L_12)
.L_12:
        /*002c*/ 	.word	0x00000000
        /*0030*/ 	.short	0x0002
        /*0032*/ 	.short	0x0010
        /*0034*/ 	.byte	0x00, 0xf5, 0x21, 0x00


	//----- nvinfo : EIATTR_KPARAM_INFO
	.align		4
.L_13:
        /*0038*/ 	.byte	0x04, 0x17
        /*003a*/ 	.short	(.L_15 - .L_14)
.L_14:
        /*003c*/ 	.word	0x00000000
        /*0040*/ 	.short	0x0001
        /*0042*/ 	.short	0x0008
        /*0044*/ 	.byte	0x00, 0xf0, 0x11, 0x00


	//----- nvinfo : EIATTR_KPARAM_INFO
	.align		4
.L_15:
        /*0048*/ 	.byte	0x04, 0x17
        /*004a*/ 	.short	(.L_17 - .L_16)
.L_16:
        /*004c*/ 	.word	0x00000000
        /*0050*/ 	.short	0x0000
        /*0052*/ 	.short	0x0000
        /*0054*/ 	.byte	0x00, 0xf5, 0x21, 0x00


	//----- nvinfo : EIATTR_SPARSE_MMA_MASK
	.align		4
.L_17:
        /*0058*/ 	.byte	0x03, 0x50
        /*005a*/ 	.short	0x0000


	//----- nvinfo : EIATTR_MAXREG_COUNT
	.align		4
        /*005c*/ 	.byte	0x03, 0x1b
        /*005e*/ 	.short	0x00ff


	//----- nvinfo : EIATTR_MERCURY_ISA_VERSION
	.align		4
        /*0060*/ 	.byte	0x03, 0x5f
        /*0062*/ 	.short	0x0101


	//----- nvinfo : EIATTR_VRC_CTA_INIT_COUNT
	.align		4
        /*0064*/ 	.byte	0x02, 0x4a
	.zero		1
	.zero		1


	//----- nvinfo : EIATTR_EXIT_INSTR_OFFSETS
	.align		4
        /*0068*/ 	.byte	0x04, 0x1c
        /*006a*/ 	.short	(.L_19 - .L_18)


	//   ....[0]....
.L_18:
        /*006c*/ 	.word	0x00000a50


	//   ....[1]....
        /*0070*/ 	.word	0x00000be0


	//   ....[2]....
        /*0074*/ 	.word	0x00000d00


	//----- nvinfo : EIATTR_CRS_STACK_SIZE
	.align		4
.L_19:
        /*0078*/ 	.byte	0x04, 0x1e
        /*007a*/ 	.short	(.L_21 - .L_20)
.L_20:
        /*007c*/ 	.word	0x00000000


	//----- nvinfo : EIATTR_CBANK_PARAM_SIZE
	.align		4
.L_21:
        /*0080*/ 	.byte	0x03, 0x19
        /*0082*/ 	.short	0x0028


	//----- nvinfo : EIATTR_PARAM_CBANK
	.align		4
        /*0084*/ 	.byte	0x04, 0x0a
        /*0086*/ 	.short	(.L_23 - .L_22)
	.align		4
.L_22:
        /*0088*/ 	.word	index@(.nv.constant0._Z13parallelMergePiiS_iS_)
        /*008c*/ 	.short	0x0380
        /*008e*/ 	.short	0x0028


	//----- nvinfo : EIATTR_SW_WAR
	.align		4
.L_23:
        /*0090*/ 	.byte	0x04, 0x36
        /*0092*/ 	.short	(.L_25 - .L_24)
.L_24:
        /*0094*/ 	.word	0x00000008
.L_25:


//--------------------- .nv.callgraph             --------------------------
	.section	.nv.callgraph,"",@"SHT_CUDA_CALLGRAPH"
	.align	4
	.sectionentsize	8
	.align		4
        /*0000*/ 	.word	0x00000000
	.align		4
        /*0004*/ 	.word	0xffffffff
	.align		4
        /*0008*/ 	.word	0x00000000
	.align		4
        /*000c*/ 	.word	0xfffffffe
	.align		4
        /*0010*/ 	.word	0x00000000
	.align		4
        /*0014*/ 	.word	0xfffffffd
	.align		4
        /*0018*/ 	.word	0x00000000
	.align		4
        /*001c*/ 	.word	0xfffffffc


//--------------------- .text._Z13parallelMergePiiS_iS_ --------------------------
	.section	.text._Z13parallelMergePiiS_iS_,"ax",@progbits
	.align	128
        .global         _Z13parallelMergePiiS_iS_
        .type           _Z13parallelMergePiiS_iS_,@function
        .size           _Z13parallelMergePiiS_iS_,(.L_x_17 - _Z13parallelMergePiiS_iS_)
        .other          _Z13parallelMergePiiS_iS_,@"STO_CUDA_ENTRY STV_DEFAULT"
_Z13parallelMergePiiS_iS_:
.text._Z13parallelMergePiiS_iS_:
[----:B------:R-:W-:Y:S08]  /*0000*/  LDC R1, c[0x0][0x37c] ;  /* 0x0000df00ff017b82 */ /* 0x000ff00000000800 */
[----:B------:R-:W0:Y:S01]  /*0010*/  LDC R7, c[0x0][0x370] ;  /* 0x0000dc00ff077b82 */ /* 0x000e220000000800 */
[----:B------:R-:W1:Y:S01]  /*0020*/  LDCU UR4, c[0x0][0x398] ;  /* 0x00007300ff0477ac */ /* 0x000e620008000800 */
[----:B------:R-:W-:Y:S01]  /*0030*/  BSSY.RECONVERGENT B0, `(.L_x_0) ;  /* 0x0000052000007945 */ /* 0x000fe20003800200 */
[----:B------:R-:W2:Y:S05]  /*0040*/  LDCU UR5, c[0x0][0x388] ;  /* 0x00007100ff0577ac */ /* 0x000eaa0008000800 */
[----:B------:R-:W0:Y:S01]  /*0050*/  LDC R10, c[0x0][0x360] ;  /* 0x0000d800ff0a7b82 */ /* 0x000e220000000800 */
[----:B------:R-:W3:Y:S01]  /*0060*/  LDCU.64 UR6, c[0x0][0x358] ;  /* 0x00006b00ff0677ac */ /* 0x000ee20008000a00 */
[----:B-1----:R-:W-:-:S06]  /*0070*/  IMAD.U32 R0, RZ, RZ, UR4 ;  /* 0x00000004ff007e24 */ /* 0x002fcc000f8e00ff */
[----:B------:R-:W1:Y:S01]  /*0080*/  S2UR UR4, SR_CTAID.X ;  /* 0x00000000000479c3 */ /* 0x000e620000002500 */
[----:B--2---:R-:W-:Y:S01]  /*0090*/  IMAD.U32 R3, RZ, RZ, UR5 ;  /* 0x00000005ff037e24 */ /* 0x004fe2000f8e00ff */
[----:B------:R-:W2:Y:S03]  /*00a0*/  LDCU UR5, c[0x0][0x398] ;  /* 0x00007300ff0577ac */ /* 0x000ea60008000800 */
[----:B------:R-:W-:Y:S02]  /*00b0*/  IMAD.IADD R2, R0, 0x1, R3 ;  /* 0x0000000100027824 */ /* 0x000fe400078e0203 */
[----:B0-----:R-:W-:-:S05]  /*00c0*/  IMAD R7, R7, R10, RZ ;  /* 0x0000000a07077224 */ /* 0x001fca00078e02ff */
[-C--:B------:R-:W-:Y:S02]  /*00d0*/  IABS R12, R7.reuse ;  /* 0x00000007000c7213 */ /* 0x080fe40000000000 */
[----:B------:R-:W-:Y:S02]  /*00e0*/  IADD3 R6, PT, PT, R7, -0x1, R2 ;  /* 0xffffffff07067810 */ /* 0x000fe40007ffe002 */
[----:B------:R-:W0:Y:S01]  /*00f0*/  I2F.RP R8, R12 ;  /* 0x0000000c00087306 */ /* 0x000e220000209400 */
[----:B------:R-:W-:-:S04]  /*0100*/  IABS R11, R7 ;  /* 0x00000007000b7213 */ /* 0x000fc80000000000 */
[----:B------:R-:W-:-:S03]  /*0110*/  IADD3 R11, PT, PT, RZ, -R11, RZ ;  /* 0x8000000bff0b7210 */ /* 0x000fc60007ffe0ff */
[----:B0-----:R-:W0:Y:S02]  /*0120*/  MUFU.RCP R8, R8 ;  /* 0x0000000800087308 */ /* 0x001e240000001000 */
[----:B0-----:R-:W-:Y:S01]  /*0130*/  VIADD R4, R8, 0xffffffe ;  /* 0x0ffffffe08047836 */ /* 0x001fe20000000000 */
[----:B------:R-:W-:Y:S02]  /*0140*/  IABS R8, R6 ;  /* 0x0000000600087213 */ /* 0x000fe40000000000 */
[----:B------:R-:W-:-:S03]  /*0150*/  LOP3.LUT R6, R6, R7, RZ, 0x3c, !PT ;  /* 0x0000000706067212 */ /* 0x000fc600078e3cff */
[----:B------:R0:W4:Y:S01]  /*0160*/  F2I.FTZ.U32.TRUNC.NTZ R5, R4 ;  /* 0x0000000400057305 */ /* 0x000122000021f000 */
[----:B------:R-:W-:Y:S01]  /*0170*/  ISETP.GE.AND P2, PT, R6, RZ, PT ;  /* 0x000000ff0600720c */ /* 0x000fe20003f46270 */
[----:B0-----:R-:W-:Y:S02]  /*0180*/  IMAD.MOV.U32 R4, RZ, RZ, RZ ;  /* 0x000000ffff047224 */ /* 0x001fe400078e00ff */
[----:B----4-:R-:W-:-:S04]  /*0190*/  IMAD.MOV R9, RZ, RZ, -R5 ;  /* 0x000000ffff097224 */ /* 0x010fc800078e0a05 */
[----:B------:R-:W-:-:S04]  /*01a0*/  IMAD R9, R9, R12, RZ ;  /* 0x0000000c09097224 */ /* 0x000fc800078e02ff */
[----:B------:R-:W-:Y:S02]  /*01b0*/  IMAD.HI.U32 R4, R5, R9, R4 ;  /* 0x0000000905047227 */ /* 0x000fe400078e0004 */
[----:B------:R-:W1:Y:S02]  /*01c0*/  S2R R9, SR_TID.X ;  /* 0x0000000000097919 */ /* 0x000e640000002100 */
[----:B------:R-:W-:Y:S02]  /*01d0*/  IMAD.MOV.U32 R5, RZ, RZ, R8 ;  /* 0x000000ffff057224 */ /* 0x000fe400078e0008 */
[----:B------:R-:W-:Y:S02]  /*01e0*/  IMAD.MOV.U32 R8, RZ, RZ, R11 ;  /* 0x000000ffff087224 */ /* 0x000fe400078e000b */
[----:B------:R-:W-:-:S04]  /*01f0*/  IMAD.HI.U32 R4, R4, R5, RZ ;  /* 0x0000000504047227 */ /* 0x000fc800078e00ff */
[----:B------:R-:W-:-:S05]  /*0200*/  IMAD R5, R4, R8, R5 ;  /* 0x0000000804057224 */ /* 0x000fca00078e0205 */
[----:B------:R-:W-:-:S13]  /*0210*/  ISETP.GT.U32.AND P1, PT, R12, R5, PT ;  /* 0x000000050c00720c */ /* 0x000fda0003f24070 */
[----:B------:R-:W-:Y:S01]  /*0220*/  @!P1 IMAD.IADD R5, R5, 0x1, -R12 ;  /* 0x0000000105059824 */ /* 0x000fe200078e0a0c */
[----:B------:R-:W-:Y:S02]  /*0230*/  @!P1 IADD3 R4, PT, PT, R4, 0x1, RZ ;  /* 0x0000000104049810 */ /* 0x000fe40007ffe0ff */
[----:B------:R-:W-:Y:S02]  /*0240*/  ISETP.NE.AND P1, PT, R7, RZ, PT ;  /* 0x000000ff0700720c */ /* 0x000fe40003f25270 */
[----:B------:R-:W-:Y:S01]  /*0250*/  ISETP.GE.U32.AND P0, PT, R5, R12, PT ;  /* 0x0000000c0500720c */ /* 0x000fe20003f06070 */
[----:B-1----:R-:W-:Y:S01]  /*0260*/  IMAD R5, R10, UR4, R9 ;  /* 0x000000040a057c24 */ /* 0x002fe2000f8e0209 */
[----:B------:R-:W0:Y:S11]  /*0270*/  LDCU UR4, c[0x0][0x388] ;  /* 0x00007100ff0477ac */ /* 0x000e360008000800 */
[----:B------:R-:W-:-:S04]  /*0280*/  @P0 VIADD R4, R4, 0x1 ;  /* 0x0000000104040836 */ /* 0x000fc80000000000 */
[----:B------:R-:W-:Y:S01]  /*0290*/  @!P2 IMAD.MOV R4, RZ, RZ, -R4 ;  /* 0x000000ffff04a224 */ /* 0x000fe200078e0a04 */
[----:B------:R-:W-:-:S05]  /*02a0*/  @!P1 LOP3.LUT R4, RZ, R7, RZ, 0x33, !PT ;  /* 0x00000007ff049212 */ /* 0x000fca00078e33ff */
[----:B------:R-:W-:-:S05]  /*02b0*/  IMAD R5, R5, R4, RZ ;  /* 0x0000000405057224 */ /* 0x000fca00078e02ff */
[C---:B------:R-:W-:Y:S02]  /*02c0*/  VIADDMNMX R8, R5.reuse, -R0, RZ, !PT ;  /* 0x8000000005087246 */ /* 0x040fe400078001ff */
[C---:B------:R-:W-:Y:S02]  /*02d0*/  VIMNMX R9, PT, PT, R5.reuse, R3, PT ;  /* 0x0000000305097248 */ /* 0x040fe40003fe0100 */
[----:B------:R-:W-:Y:S02]  /*02e0*/  VIADDMNMX R2, R5, R4, R2, PT ;  /* 0x0000000405027246 */ /* 0x000fe40003800102 */
[----:B------:R-:W-:-:S13]  /*02f0*/  ISETP.GT.AND P0, PT, R8, R9, PT ;  /* 0x000000090800720c */ /* 0x000fda0003f04270 */
[----:B0-23--:R-:W-:Y:S05]  /*0300*/  @P0 BRA `(.L_x_1) ;  /* 0x0000000000900947 */ /* 0x00dfea0003800000 */
[----:B------:R-:W0:Y:S02]  /*0310*/  LDC.64 R6, c[0x0][0x380] ;  /* 0x0000e000ff067b82 */ /* 0x000e240000000a00 */
.L_x_2:
[----:B------:R-:W-:Y:S02]  /*0320*/  IMAD.MOV.U32 R19, RZ, RZ, R8 ;  /* 0x000000ffff137224 */ /* 0x000fe400078e0008 */
[----:B------:R-:W-:Y:S02]  /*0330*/  HFMA2 R14, -RZ, RZ, -0.0 , 0 ;  /* 0x80000000ff0e7431 */ /* 0x000fe400000001ff */
[----:B------:R-:W-:Y:S02]  /*0340*/  IMAD.MOV.U32 R18, RZ, RZ, R9 ;  /* 0x000000ffff127224 */ /* 0x000fe400078e0009 */
[----:B------:R-:W-:Y:S02]  /*0350*/  IMAD.U32 R0, RZ, RZ, UR5 ;  /* 0x00000005ff007e24 */ /* 0x000fe4000f8e00ff */
[----:B------:R-:W-:Y:S01]  /*0360*/  IMAD.U32 R3, RZ, RZ, UR4 ;  /* 0x00000004ff037e24 */ /* 0x000fe2000f8e00ff */
[----:B------:R-:W-:Y:S01]  /*0370*/  IADD3 R12, PT, PT, R18, R19, RZ ;  /* 0x00000013120c7210 */ /* 0x000fe20007ffe0ff */
[----:B------:R-:W-:-:S02]  /*0380*/  IMAD.MOV.U32 R16, RZ, RZ, -0x80000000 ;  /* 0x80000000ff107424 */ /* 0x000fc400078e00ff */
[----:B------:R-:W-:Y:S01]  /*0390*/  IMAD.MOV.U32 R17, RZ, RZ, 0x7fffffff ;  /* 0x7fffffffff117424 */ /* 0x000fe200078e00ff */
[----:B------:R-:W-:Y:S02]  /*03a0*/  SHF.R.U32.HI R4, RZ, 0x1, R12 ;  /* 0x00000001ff047819 */ /* 0x000fe4000001160c */
[----:B------:R-:W-:Y:S02]  /*03b0*/  ISETP.GE.AND P0, PT, R12, 0x2, PT ;  /* 0x000000020c00780c */ /* 0x000fe40003f06270 */
[----:B------:R-:W-:Y:S01]  /*03c0*/  ISETP.GE.AND P1, PT, R4, R3, PT ;  /* 0x000000030400720c */ /* 0x000fe20003f26270 */
[----:B------:R-:W-:-:S05]  /*03d0*/  IMAD.IADD R15, R5, 0x1, -R4 ;  /* 0x00000001050f7824 */ /* 0x000fca00078e0a04 */
[C---:B------:R-:W-:Y:S02]  /*03e0*/  ISETP.GE.AND P3, PT, R15.reuse, R0, PT ;  /* 0x000000000f00720c */ /* 0x040fe40003f66270 */
[----:B------:R-:W-:-:S11]  /*03f0*/  ISETP.GE.AND P2, PT, R15, 0x1, PT ;  /* 0x000000010f00780c */ /* 0x000fd60003f46270 */
[----:B------:R-:W1:Y:S02]  /*0400*/  @!P3 LDC.64 R10, c[0x0][0x390] ;  /* 0x0000e400ff0abb82 */ /* 0x000e640000000a00 */
[----:B------:R-:W-:-:S06]  /*0410*/  @P2 VIADD R13, R15, 0xffffffff ;  /* 0xffffffff0f0d2836 */ /* 0x000fcc0000000000 */
[----:B------:R-:W2:Y:S01]  /*0420*/  @P2 LDC.64 R8, c[0x0][0x390] ;  /* 0x0000e400ff082b82 */ /* 0x000ea20000000a00 */
[----:B-1----:R-:W-:-:S04]  /*0430*/  @!P3 IMAD.WIDE R10, R15, 0x4, R10 ;  /* 0x000000040f0ab825 */ /* 0x002fc800078e020a */
[----:B------:R-:W-:Y:S01]  /*0440*/  IMAD.MOV.U32 R15, RZ, RZ, 0x7fffffff ;  /* 0x7fffffffff0f7424 */ /* 0x000fe200078e00ff */
[----:B------:R-:W3:Y:S01]  /*0450*/  @!P3 LDG.E R17, desc[UR6][R10.64] ;  /* 0x000000060a11b981 */ /* 0x000ee2000c1e1900 */
[----:B--2---:R-:W-:-:S04]  /*0460*/  @P2 IMAD.WIDE.U32 R8, R13, 0x4, R8 ;  /* 0x000000040d082825 */ /* 0x004fc800078e0008 */
[----:B0-----:R-:W-:Y:S01]  /*0470*/  IMAD.WIDE.U32 R12, R4, 0x4, R6 ;  /* 0x00000004040c7825 */ /* 0x001fe200078e0006 */
[----:B------:R-:W2:Y:S04]  /*0480*/  @P2 LDG.E R16, desc[UR6][R8.64] ;  /* 0x0000000608102981 */ /* 0x000ea8000c1e1900 */
[----:B------:R-:W3:Y:S04]  /*0490*/  @P0 LDG.E R14, desc[UR6][R12.64+-0x4] ;  /* 0xfffffc060c0e0981 */ /* 0x000ee8000c1e1900 */
[----:B------:R-:W2:Y:S01]  /*04a0*/  @!P1 LDG.E R15, desc[UR6][R12.64] ;  /* 0x000000060c0f9981 */ /* 0x000ea2000c1e1900 */
[----:B---3--:R-:W-:-:S02]  /*04b0*/  ISETP.LE.AND P1, PT, R14, R17, PT ;  /* 0x000000110e00720c */ /* 0x008fc40003f23270 */
[----:B--2---:R-:W-:-:S13]  /*04c0*/  ISETP.GT.AND P0, PT, R16, R15, PT ;  /* 0x0000000f1000720c */ /* 0x004fda0003f04270 */
[----:B------:R-:W-:Y:S05]  /*04d0*/  @!P0 BRA P1, `(.L_x_1) ;  /* 0x00000000001c8947 */ /* 0x000fea0000800000 */
[----:B------:R-:W-:-:S13]  /*04e0*/  ISETP.GT.AND P0, PT, R14, R17, PT ;  /* 0x000000110e00720c */ /* 0x000fda0003f04270 */
[C---:B------:R-:W-:Y:S01]  /*04f0*/  @!P0 VIADD R19, R4.reuse, 0x1 ;  /* 0x0000000104138836 */ /* 0x040fe20000000000 */
[----:B------:R-:W-:-:S03]  /*0500*/  @P0 IADD3 R18, PT, PT, R4, -0x1, RZ ;  /* 0xffffffff04120810 */ /* 0x000fc60007ffe0ff */
[----:B------:R-:W-:Y:S01]  /*0510*/  IMAD.MOV.U32 R8, RZ, RZ, R19 ;  /* 0x000000ffff087224 */ /* 0x000fe200078e0013 */
[----:B------:R-:W-:Y:S01]  /*0520*/  ISETP.GT.AND P0, PT, R19, R18, PT ;  /* 0x000000121300720c */ /* 0x000fe20003f04270 */
[----:B------:R-:W-:-:S12]  /*0530*/  IMAD.MOV.U32 R9, RZ, RZ, R18 ;  /* 0x000000ffff097224 */ /* 0x000fd800078e0012 */
[----:B------:R-:W-:Y:S05]  /*0540*/  @!P0 BRA `(.L_x_2) ;  /* 0xfffffffc00748947 */ /* 0x000fea000383ffff */
.L_x_1:
[----:B------:R-:W-:Y:S05]  /*0550*/  BSYNC.RECONVERGENT B0 ;  /* 0x0000000000007941 */ /* 0x000fea0003800200 */
.L_x_0:
[----:B------:R-:W-:Y:S01]  /*0560*/  IMAD.IADD R7, R5, 0x1, -R4 ;  /* 0x0000000105077824 */ /* 0x000fe200078e0a04 */
[----:B------:R-:W0:Y:S01]  /*0570*/  LDC.64 R10, c[0x0][0x3a0] ;  /* 0x0000e800ff0a7b82 */ /* 0x000e220000000a00 */
[----:B------:R-:W-:Y:S03]  /*0580*/  BSSY.RECONVERGENT B0, `(.L_x_3) ;  /* 0x000001b000007945 */ /* 0x000fe60003800200 */
[----:B------:R-:W-:-:S04]  /*0590*/  ISETP.GE.AND P0, PT, R7, R0, PT ;  /* 0x000000000700720c */ /* 0x000fc80003f06270 */
[----:B------:R-:W1:Y:S01]  /*05a0*/  LDC.64 R12, c[0x0][0x380] ;  /* 0x0000e000ff0c7b82 */ /* 0x000e620000000a00 */
[----:B------:R-:W-:-:S04]  /*05b0*/  ISETP.GE.OR P0, PT, R4, R3, P0 ;  /* 0x000000030400720c */ /* 0x000fc80000706670 */
[----:B------:R-:W-:-:S03]  /*05c0*/  ISETP.GE.OR P0, PT, R5, R2, P0 ;  /* 0x000000020500720c */ /* 0x000fc60000706670 */
[----:B------:R-:W2:Y:S10]  /*05d0*/  LDC.64 R8, c[0x0][0x390] ;  /* 0x0000e400ff087b82 */ /* 0x000eb40000000a00 */
[----:B------:R-:W-:Y:S05]  /*05e0*/  @P0 BRA `(.L_x_4) ;  /* 0x0000000000500947 */ /* 0x000fea0003800000 */
.L_x_5:
[----:B-1----:R-:W-:-:S04]  /*05f0*/  IMAD.WIDE R14, R4, 0x4, R12 ;  /* 0x00000004040e7825 */ /* 0x002fc800078e020c */
[----:B--2---:R-:W-:Y:S02]  /*0600*/  IMAD.WIDE R16, R7, 0x4, R8 ;  /* 0x0000000407107825 */ /* 0x004fe400078e0208 */
[----:B------:R-:W2:Y:S04]  /*0610*/  LDG.E R14, desc[UR6][R14.64] ;  /* 0x000000060e0e7981 */ /* 0x000ea8000c1e1900 */
[----:B------:R-:W2:Y:S01]  /*0620*/  LDG.E R17, desc[UR6][R16.64] ;  /* 0x0000000610117981 */ /* 0x000ea2000c1e1900 */
[----:B0-----:R-:W-:Y:S01]  /*0630*/  IMAD.WIDE R18, R5, 0x4, R10 ;  /* 0x0000000405127825 */ /* 0x001fe200078e020a */
[----:B------:R-:W-:-:S03]  /*0640*/  IADD3 R6, PT, PT, R4, 0x1, RZ ;  /* 0x0000000104067810 */ /* 0x000fc60007ffe0ff */
[----:B------:R-:W-:Y:S02]  /*0650*/  VIADD R21, R7, 0x1 ;  /* 0x0000000107157836 */ /* 0x000fe40000000000 */
[----:B------:R-:W-:Y:S01]  /*0660*/  VIADD R5, R5, 0x1 ;  /* 0x0000000105057836 */ /* 0x000fe20000000000 */
[CC--:B--2---:R-:W-:Y:S02]  /*0670*/  ISETP.GT.AND P0, PT, R14.reuse, R17.reuse, PT ;  /* 0x000000110e00720c */ /* 0x0c4fe40003f04270 */
[CC--:B------:R-:W-:Y:S02]  /*0680*/  ISETP.GT.AND P1, PT, R14.reuse, R17.reuse, PT ;  /* 0x000000110e00720c */ /* 0x0c0fe40003f24270 */
[----:B------:R-:W-:-:S05]  /*0690*/  VIMNMX R23, PT, PT, R14, R17, PT ;  /* 0x000000110e177248 */ /* 0x000fca0003fe0100 */
[----:B------:R3:W-:Y:S04]  /*06a0*/  STG.E desc[UR6][R18.64], R23 ;  /* 0x0000001712007986 */ /* 0x0007e8000c101906 */
[----:B------:R-:W-:Y:S02]  /*06b0*/  @!P0 IMAD.MOV R21, RZ, RZ, R7 ;  /* 0x000000ffff158224 */ /* 0x000fe400078e0207 */
[----:B------:R-:W-:Y:S01]  /*06c0*/  @P1 IMAD.MOV R6, RZ, RZ, R4 ;  /* 0x000000ffff061224 */ /* 0x000fe200078e0204 */
[----:B------:R-:W-:Y:S02]  /*06d0*/  ISETP.LT.AND P1, PT, R5, R2, PT ;  /* 0x000000020500720c */ /* 0x000fe40003f21270 */
[----:B------:R-:W-:Y:S01]  /*06e0*/  ISETP.GE.AND P0, PT, R21, R0, PT ;  /* 0x000000001500720c */ /* 0x000fe20003f06270 */
[----:B------:R-:W-:Y:S01]  /*06f0*/  IMAD.MOV.U32 R4, RZ, RZ, R6 ;  /* 0x000000ffff047224 */ /* 0x000fe200078e0006 */
[----:B------:R-:W-:-:S02]  /*0700*/  MOV R7, R21 ;  /* 0x0000001500077202 */ /* 0x000fc40000000f00 */
[----:B------:R-:W-:-:S13]  /*0710*/  ISETP.LT.AND P0, PT, R6, R3, !P0 ;  /* 0x000000030600720c */ /* 0x000fda0004701270 */
[----:B---3--:R-:W-:Y:S05]  /*0720*/  @P0 BRA P1, `(.L_x_5) ;  /* 0xfffffffc00b00947 */ /* 0x008fea000083ffff */
.L_x_4:
[----:B------:R-:W-:Y:S05]  /*0730*/  BSYNC.RECONVERGENT B0 ;  /* 0x0000000000007941 */ /* 0x000fea0003800200 */
.L_x_3:
[----:B------:R-:W-:Y:S01]  /*0740*/  ISETP.GE.AND P0, PT, R5, R2, PT ;  /* 0x000000020500720c */ /* 0x000fe20003f06270 */
[----:B------:R-:W-:Y:S03]  /*0750*/  BSSY.RECONVERGENT B0, `(.L_x_6) ;  /* 0x000002d000007945 */ /* 0x000fe60003800200 */
[----:B------:R-:W-:-:S13]  /*0760*/  ISETP.GE.OR P0, PT, R4, R3, P0 ;  /* 0x000000030400720c */ /* 0x000fda0000706670 */
[----:B------:R-:W-:Y:S05]  /*0770*/  @P0 BRA `(.L_x_7) ;  /* 0x0000000000a80947 */ /* 0x000fea0003800000 */
[----:B------:R-:W-:Y:S01]  /*0780*/  LOP3.LUT R6, RZ, R4, RZ, 0x33, !PT ;  /* 0x00000004ff067212 */ /* 0x000fe200078e33ff */
[----:B------:R-:W-:Y:S01]  /*0790*/  BSSY.RECONVERGENT B1, `(.L_x_8) ;  /* 0x0000016000017945 */ /* 0x000fe20003800200 */
[----:B--2---:R-:W-:-:S03]  /*07a0*/  LOP3.LUT R9, RZ, R5, RZ, 0x33, !PT ;  /* 0x00000005ff097212 */ /* 0x004fc600078e33ff */
[----:B------:R-:W-:-:S05]  /*07b0*/  IMAD.IADD R6, R6, 0x1, R3 ;  /* 0x0000000106067824 */ /* 0x000fca00078e0203 */
[----:B------:R-:W-:-:S04]  /*07c0*/  VIADDMNMX.U32 R6, R2, R9, R6, PT ;  /* 0x0000000902067246 */ /* 0x000fc80003800006 */
[C---:B------:R-:W-:Y:S02]  /*07d0*/  LOP3.LUT R8, R6.reuse, 0x3, RZ, 0xc0, !PT ;  /* 0x0000000306087812 */ /* 0x040fe400078ec0ff */
[----:B------:R-:W-:Y:S02]  /*07e0*/  ISETP.GE.U32.AND P1, PT, R6, 0x3, PT ;  /* 0x000000030600780c */ /* 0x000fe40003f26070 */
[----:B------:R-:W-:-:S13]  /*07f0*/  ISETP.NE.AND P0, PT, R8, 0x3, PT ;  /* 0x000000030800780c */ /* 0x000fda0003f05270 */
[----:B------:R-:W-:Y:S05]  /*0800*/  @!P0 BRA `(.L_x_9) ;  /* 0x0000000000388947 */ /* 0x000fea0003800000 */
[----:B------:R-:W2:Y:S01]  /*0810*/  LDC.64 R8, c[0x0][0x3a0] ;  /* 0x0000e800ff087b82 */ /* 0x000ea20000000a00 */
[----:B------:R-:W-:-:S05]  /*0820*/  VIADD R6, R6, 0x1 ;  /* 0x0000000106067836 */ /* 0x000fca0000000000 */
[----:B------:R-:W-:Y:S02]  /*0830*/  LOP3.LUT R6, R6, 0x3, RZ, 0xc0, !PT ;  /* 0x0000000306067812 */ /* 0x000fe400078ec0ff */
[----:B0-----:R-:W0:Y:S03]  /*0840*/  LDC.64 R10, c[0x0][0x380] ;  /* 0x0000e000ff0a7b82 */ /* 0x001e260000000a00 */
[----:B------:R-:W-:-:S07]  /*0850*/  IMAD.MOV R6, RZ, RZ, -R6 ;  /* 0x000000ffff067224 */ /* 0x000fce00078e0a06 */
.L_x_10:
[----:B0--3--:R-:W-:-:S06]  /*0860*/  IMAD.WIDE R14, R4, 0x4, R10 ;  /* 0x00000004040e7825 */ /* 0x009fcc00078e020a */
[----:B------:R-:W3:Y:S01]  /*0870*/  LDG.E R15, desc[UR6][R14.64] ;  /* 0x000000060e0f7981 */ /* 0x000ee2000c1e1900 */
[----:B-12---:R-:W-:Y:S01]  /*0880*/  IMAD.WIDE R12, R5, 0x4, R8 ;  /* 0x00000004050c7825 */ /* 0x006fe200078e0208 */
[----:B------:R-:W-:-:S03]  /*0890*/  IADD3 R4, PT, PT, R4, 0x1, RZ ;  /* 0x0000000104047810 */ /* 0x000fc60007ffe0ff */
[----:B------:R-:W-:Y:S02]  /*08a0*/  VIADD R6, R6, 0x1 ;  /* 0x0000000106067836 */ /* 0x000fe40000000000 */
[----:B------:R-:W-:-:S03]  /*08b0*/  VIADD R5, R5, 0x1 ;  /* 0x0000000105057836 */ /* 0x000fc60000000000 */
[----:B------:R-:W-:Y:S01]  /*08c0*/  ISETP.NE.AND P0, PT, R6, RZ, PT ;  /* 0x000000ff0600720c */ /* 0x000fe20003f05270 */
[----:B---3--:R3:W-:-:S12]  /*08d0*/  STG.E desc[UR6][R12.64], R15 ;  /* 0x0000000f0c007986 */ /* 0x0087d8000c101906 */
[----:B------:R-:W-:Y:S05]  /*08e0*/  @P0 BRA `(.L_x_10) ;  /* 0xfffffffc00dc0947 */ /* 0x000fea000383ffff */
.L_x_9:
[----:B------:R-:W-:Y:S05]  /*08f0*/  BSYNC.RECONVERGENT B1 ;  /* 0x0000000000017941 */ /* 0x000fea0003800200 */
.L_x_8:
[----:B------:R-:W-:Y:S05]  /*0900*/  @!P1 BRA `(.L_x_7) ;  /* 0x0000000000449947 */ /* 0x000fea0003800000 */
.L_x_11:
[----:B------:R-:W2:Y:S08]  /*0910*/  LDC.64 R8, c[0x0][0x380] ;  /* 0x0000e000ff087b82 */ /* 0x000eb00000000a00 */
[----:B0---4-:R-:W0:Y:S01]  /*0920*/  LDC.64 R10, c[0x0][0x3a0] ;  /* 0x0000e800ff0a7b82 */ /* 0x011e220000000a00 */
[----:B--2---:R-:W-:-:S05]  /*0930*/  IMAD.WIDE R8, R4, 0x4, R8 ;  /* 0x0000000404087825 */ /* 0x004fca00078e0208 */
[----:B-1-3--:R-:W2:Y:S01]  /*0940*/  LDG.E R13, desc[UR6][R8.64] ;  /* 0x00000006080d7981 */ /* 0x00aea2000c1e1900 */
[----:B0-----:R-:W-:-:S05]  /*0950*/  IMAD.WIDE R10, R5, 0x4, R10 ;  /* 0x00000004050a7825 */ /* 0x001fca00078e020a */
[----:B--2---:R4:W-:Y:S04]  /*0960*/  STG.E desc[UR6][R10.64], R13 ;  /* 0x0000000d0a007986 */ /* 0x0049e8000c101906 */
[----:B------:R-:W2:Y:S04]  /*0970*/  LDG.E R15, desc[UR6][R8.64+0x4] ;  /* 0x00000406080f7981 */ /* 0x000ea8000c1e1900 */
[----:B--2---:R4:W-:Y:S04]  /*0980*/  STG.E desc[UR6][R10.64+0x4], R15 ;  /* 0x0000040f0a007986 */ /* 0x0049e8000c101906 */
[----:B------:R-:W2:Y:S04]  /*0990*/  LDG.E R17, desc[UR6][R8.64+0x8] ;  /* 0x0000080608117981 */ /* 0x000ea8000c1e1900 */
[----:B--2---:R4:W-:Y:S04]  /*09a0*/  STG.E desc[UR6][R10.64+0x8], R17 ;  /* 0x000008110a007986 */ /* 0x0049e8000c101906 */
[----:B------:R-:W2:Y:S01]  /*09b0*/  LDG.E R19, desc[UR6][R8.64+0xc] ;  /* 0x00000c0608137981 */ /* 0x000ea2000c1e1900 */
[----:B------:R-:W-:-:S02]  /*09c0*/  VIADD R4, R4, 0x4 ;  /* 0x0000000404047836 */ /* 0x000fc40000000000 */
[----:B------:R-:W-:-:S03]  /*09d0*/  VIADD R5, R5, 0x4 ;  /* 0x0000000405057836 */ /* 0x000fc60000000000 */
[----:B------:R-:W-:Y:S02]  /*09e0*/  ISETP.GE.AND P0, PT, R4, R3, PT ;  /* 0x000000030400720c */ /* 0x000fe40003f06270 */
[----:B------:R-:W-:Y:S01]  /*09f0*/  ISETP.LT.AND P1, PT, R5, R2, PT ;  /* 0x000000020500720c */ /* 0x000fe20003f21270 */
[----:B--2---:R4:W-:-:S12]  /*0a00*/  STG.E desc[UR6][R10.64+0xc], R19 ;  /* 0x00000c130a007986 */ /* 0x0049d8000c101906 */
[----:B------:R-:W-:Y:S05]  /*0a10*/  @!P0 BRA P1, `(.L_x_11) ;  /* 0xfffffffc00bc8947 */ /* 0x000fea000083ffff */
.L_x_7:
[----:B------:R-:W-:Y:S05]  /*0a20*/  BSYNC.RECONVERGENT B0 ;  /* 0x0000000000007941 */ /* 0x000fea0003800200 */
.L_x_6:
[----:B------:R-:W-:-:S04]  /*0a30*/  ISETP.GE.AND P0, PT, R5, R2, PT ;  /* 0x000000020500720c */ /* 0x000fc80003f06270 */
[----:B------:R-:W-:-:S13]  /*0a40*/  ISETP.GE.OR P0, PT, R7, R0, P0 ;  /* 0x000000000700720c */ /* 0x000fda0000706670 */
[----:B------:R-:W-:Y:S05]  /*0a50*/  @P0 EXIT ;  /* 0x000000000000094d */ /* 0x000fea0003800000 */
[----:B------:R-:W-:Y:S01]  /*0a60*/  LOP3.LUT R3, RZ, R7, RZ, 0x33, !PT ;  /* 0x00000007ff037212 */ /* 0x000fe200078e33ff */
[----:B------:R-:W-:Y:S01]  /*0a70*/  BSSY.RECONVERGENT B0, `(.L_x_12) ;  /* 0x0000016000007945 */ /* 0x000fe20003800200 */
[----:B------:R-:W-:-:S03]  /*0a80*/  LOP3.LUT R4, RZ, R5, RZ, 0x33, !PT ;  /* 0x00000005ff047212 */ /* 0x000fc600078e33ff */
[----:B------:R-:W-:-:S05]  /*0a90*/  IMAD.IADD R3, R3, 0x1, R0 ;  /* 0x0000000103037824 */ /* 0x000fca00078e0200 */
[----:B------:R-:W-:-:S04]  /*0aa0*/  VIADDMNMX.U32 R3, R2, R4, R3, PT ;  /* 0x0000000402037246 */ /* 0x000fc80003800003 */
[C---:B------:R-:W-:Y:S02]  /*0ab0*/  LOP3.LUT R4, R3.reuse, 0x3, RZ, 0xc0, !PT ;  /* 0x0000000303047812 */ /* 0x040fe400078ec0ff */
[----:B------:R-:W-:Y:S02]  /*0ac0*/  ISETP.GE.U32.AND P1, PT, R3, 0x3, PT ;  /* 0x000000030300780c */ /* 0x000fe40003f26070 */
[----:B------:R-:W-:-:S13]  /*0ad0*/  ISETP.NE.AND P0, PT, R4, 0x3, PT ;  /* 0x000000030400780c */ /* 0x000fda0003f05270 */
[----:B------:R-:W-:Y:S05]  /*0ae0*/  @!P0 BRA `(.L_x_13) ;  /* 0x0000000000388947 */ /* 0x000fea0003800000 */
[----:B--2---:R-:W2:Y:S01]  /*0af0*/  LDC.64 R8, c[0x0][0x3a0] ;  /* 0x0000e800ff087b82 */ /* 0x004ea20000000a00 */
[----:B------:R-:W-:-:S04]  /*0b00*/  IADD3 R3, PT, PT, R3, 0x1, RZ ;  /* 0x0000000103037810 */ /* 0x000fc80007ffe0ff */
[----:B------:R-:W-:-:S03]  /*0b10*/  LOP3.LUT R3, R3, 0x3, RZ, 0xc0, !PT ;  /* 0x0000000303037812 */ /* 0x000fc600078ec0ff */
[----:B-1-34-:R-:W1:Y:S02]  /*0b20*/  LDC.64 R12, c[0x0][0x390] ;  /* 0x0000e400ff0c7b82 */ /* 0x01ae640000000a00 */
[----:B------:R-:W-:-:S07]  /*0b30*/  IMAD.MOV R3, RZ, RZ, -R3 ;  /* 0x000000ffff037224 */ /* 0x000fce00078e0a03 */
.L_x_14:
[----:B01----:R-:W-:-:S06]  /*0b40*/  IMAD.WIDE R14, R7, 0x4, R12 ;  /* 0x00000004070e7825 */ /* 0x003fcc00078e020c */
[----:B------:R-:W3:Y:S01]  /*0b50*/  LDG.E R15, desc[UR6][R14.64] ;  /* 0x000000060e0f7981 */ /* 0x000ee2000c1e1900 */
[C---:B0-2---:R-:W-:Y:S01]  /*0b60*/  IMAD.WIDE R10, R5.reuse, 0x4, R8 ;  /* 0x00000004050a7825 */ /* 0x045fe200078e0208 */
[----:B------:R-:W-:-:S03]  /*0b70*/  IADD3 R5, PT, PT, R5, 0x1, RZ ;  /* 0x0000000105057810 */ /* 0x000fc60007ffe0ff */
[----:B------:R-:W-:Y:S02]  /*0b80*/  VIADD R3, R3, 0x1 ;  /* 0x0000000103037836 */ /* 0x000fe40000000000 */
[----:B------:R-:W-:-:S03]  /*0b90*/  VIADD R7, R7, 0x1 ;  /* 0x0000000107077836 */ /* 0x000fc60000000000 */
[----:B------:R-:W-:Y:S01]  /*0ba0*/  ISETP.NE.AND P0, PT, R3, RZ, PT ;  /* 0x000000ff0300720c */ /* 0x000fe20003f05270 */
[----:B---3--:R0:W-:-:S12]  /*0bb0*/  STG.E desc[UR6][R10.64], R15 ;  /* 0x0000000f0a007986 */ /* 0x0081d8000c101906 */
[----:B------:R-:W-:Y:S05]  /*0bc0*/  @P0 BRA `(.L_x_14) ;  /* 0xfffffffc00dc0947 */ /* 0x000fea000383ffff */
.L_x_13:
[----:B------:R-:W-:Y:S05]  /*0bd0*/  BSYNC.RECONVERGENT B0 ;  /* 0x0000000000007941 */ /* 0x000fea0003800200 */
.L_x_12:
[----:B------:R-:W-:Y:S05]  /*0be0*/  @!P1 EXIT ;  /* 0x000000000000994d */ /* 0x000fea0003800000 */
.L_x_15:
[----:B--2---:R-:W2:Y:S08]  /*0bf0*/  LDC.64 R8, c[0x0][0x390] ;  /* 0x0000e400ff087b82 */ /* 0x004eb00000000a00 */
[----:B0---4-:R-:W0:Y:S01]  /*0c00*/  LDC.64 R10, c[0x0][0x3a0] ;  /* 0x0000e800ff0a7b82 */ /* 0x011e220000000a00 */
[----:B--2---:R-:W-:-:S05]  /*0c10*/  IMAD.WIDE R8, R7, 0x4, R8 ;  /* 0x0000000407087825 */ /* 0x004fca00078e0208 */
[----:B------:R-:W2:Y:S01]  /*0c20*/  LDG.E R3, desc[UR6][R8.64] ;  /* 0x0000000608037981 */ /* 0x000ea2000c1e1900 */
[----:B0-----:R-:W-:-:S05]  /*0c30*/  IMAD.WIDE R10, R5, 0x4, R10 ;  /* 0x00000004050a7825 */ /* 0x001fca00078e020a */
[----:B--2---:R0:W-:Y:S04]  /*0c40*/  STG.E desc[UR6][R10.64], R3 ;  /* 0x000000030a007986 */ /* 0x0041e8000c101906 */
[----:B-1-3--:R-:W2:Y:S04]  /*0c50*/  LDG.E R13, desc[UR6][R8.64+0x4] ;  /* 0x00000406080d7981 */ /* 0x00aea8000c1e1900 */
        /* <DEDUP_REMOVED lines=10> */
[----:B------:R-:W-:Y:S05]  /*0d00*/  EXIT ;  /* 0x000000000000794d */ /* 0x000fea0003800000 */
.L_x_16:
[----:B------:R-:W-:-:S00]  /*0d10*/  BRA `(.L_x_16) ;  /* 0xfffffffc00fc7947 */ /* 0x000fc0000383ffff */
[----:B------:R-:W-:-:S00]  /*0d20*/  NOP ;  /* 0x0000000000007918 */ /* 0x000fc00000000000 */
        /* <DEDUP_REMOVED lines=13> */
.L_x_17:


//--------------------- .nv.shared.reserved.0     --------------------------
	.section	.nv.shared.reserved.0,"aw",@nobits
	.weak		__nv_reservedSMEM_offset_0_alias
	.size		__nv_reservedSMEM_offset_0_alias, 0, 64
	.other		__nv_reservedSMEM_offset_0_alias,@"STO_CUDA_RESERVED_SHARED STV_DEFAULT"
__nv_reservedSMEM_offset_0_alias:
	.zero		0
	.zero		64


//--------------------- .nv.constant0._Z13parallelMergePiiS_iS_ --------------------------
	.section	.nv.constant0._Z13parallelMergePiiS_iS_,"a",@progbits
	.sectionflags	@""
	.align	4
.nv.constant0._Z13parallelMergePiiS_iS_:
	.zero		936


//--------------------- SYMBOLS --------------------------

	.type		.nv.reservedSmem.offset0,@object
	.size		.nv.reservedSmem.offset0,0x4
